//
// Generated by NVIDIA NVVM Compiler
//
// Compiler Build ID: CL-36424714
// Cuda compilation tools, release 13.0, V13.0.88
// Based on NVVM 20.0.0
//

.version 9.0
.target sm_100
.address_size 64

	// .globl	_Z17copy_const_kernelPfPKfiii

.visible .entry _Z17copy_const_kernelPfPKfiii(
	.param .u64 .ptr .align 1 _Z17copy_const_kernelPfPKfiii_param_0,
	.param .u64 .ptr .align 1 _Z17copy_const_kernelPfPKfiii_param_1,
	.param .u32 _Z17copy_const_kernelPfPKfiii_param_2,
	.param .u32 _Z17copy_const_kernelPfPKfiii_param_3,
	.param .u32 _Z17copy_const_kernelPfPKfiii_param_4
)
{
	.reg .pred 	%p<7>;
	.reg .b32 	%r<20>;
	.reg .b32 	%f<2>;
	.reg .b64 	%rd<9>;

	ld.param.u64 	%rd1, [_Z17copy_const_kernelPfPKfiii_param_0];
	ld.param.u64 	%rd2, [_Z17copy_const_kernelPfPKfiii_param_1];
	ld.param.u32 	%r2, [_Z17copy_const_kernelPfPKfiii_param_2];
	ld.param.u32 	%r3, [_Z17copy_const_kernelPfPKfiii_param_3];
	ld.param.u32 	%r5, [_Z17copy_const_kernelPfPKfiii_param_4];
	mov.u32 	%r6, %tid.x;
	mov.u32 	%r7, %ctaid.x;
	mov.u32 	%r8, %ntid.x;
	mad.lo.s32 	%r9, %r7, %r8, %r6;
	mov.u32 	%r10, %tid.y;
	mov.u32 	%r11, %ctaid.y;
	mov.u32 	%r12, %ntid.y;
	mad.lo.s32 	%r13, %r11, %r12, %r10;
	mov.u32 	%r15, %tid.z;
	mov.u32 	%r16, %ctaid.z;
	mov.u32 	%r17, %ntid.z;
	mad.lo.s32 	%r18, %r16, %r17, %r15;
	mad.lo.s32 	%r19, %r3, %r18, %r13;
	mad.lo.s32 	%r1, %r19, %r2, %r9;
	setp.ge.s32 	%p1, %r9, %r2;
	setp.ge.s32 	%p2, %r13, %r3;
	or.pred  	%p3, %p1, %p2;
	setp.ge.s32 	%p4, %r18, %r5;
	or.pred  	%p5, %p3, %p4;
	@%p5 bra 	$L__BB0_3;
	cvta.to.global.u64 	%rd3, %rd2;
	mul.wide.s32 	%rd4, %r1, 4;
	add.s64 	%rd5, %rd3, %rd4;
	ld.global.f32 	%f1, [%rd5];
	setp.eq.f32 	%p6, %f1, 0f00000000;
	@%p6 bra 	$L__BB0_3;
	cvta.to.global.u64 	%rd6, %rd1;
	add.s64 	%rd8, %rd6, %rd4;
	st.global.f32 	[%rd8], %f1;
$L__BB0_3:
	ret;

}
	// .globl	_Z13update_kernelPfS_iiif
.visible .entry _Z13update_kernelPfS_iiif(
	.param .u64 .ptr .align 1 _Z13update_kernelPfS_iiif_param_0,
	.param .u64 .ptr .align 1 _Z13update_kernelPfS_iiif_param_1,
	.param .u32 _Z13update_kernelPfS_iiif_param_2,
	.param .u32 _Z13update_kernelPfS_iiif_param_3,
	.param .u32 _Z13update_kernelPfS_iiif_param_4,
	.param .f32 _Z13update_kernelPfS_iiif_param_5
)
{
	.reg .pred 	%p<12>;
	.reg .b32 	%r<32>;
	.reg .b32 	%f<16>;
	.reg .b64 	%rd<20>;

	ld.param.u64 	%rd1, [_Z13update_kernelPfS_iiif_param_0];
	ld.param.u64 	%rd2, [_Z13update_kernelPfS_iiif_param_1];
	ld.param.u32 	%r5, [_Z13update_kernelPfS_iiif_param_2];
	ld.param.u32 	%r8, [_Z13update_kernelPfS_iiif_param_3];
	ld.param.u32 	%r7, [_Z13update_kernelPfS_iiif_param_4];
	ld.param.f32 	%f1, [_Z13update_kernelPfS_iiif_param_5];
	mov.u32 	%r9, %tid.x;
	mov.u32 	%r10, %ctaid.x;
	mov.u32 	%r11, %ntid.x;
	mad.lo.s32 	%r1, %r10, %r11, %r9;
	mov.u32 	%r12, %tid.y;
	mov.u32 	%r13, %ctaid.y;
	mov.u32 	%r14, %ntid.y;
	mad.lo.s32 	%r15, %r13, %r14, %r12;
	mov.u32 	%r16, %tid.z;
	mov.u32 	%r17, %ctaid.z;
	mov.u32 	%r18, %ntid.z;
	mad.lo.s32 	%r3, %r17, %r18, %r16;
	mad.lo.s32 	%r4, %r5, %r15, %r1;
	setp.ge.s32 	%p1, %r1, %r5;
	setp.ge.s32 	%p2, %r15, %r8;
	or.pred  	%p3, %p1, %p2;
	setp.ge.s32 	%p4, %r3, %r7;
	or.pred  	%p5, %p3, %p4;
	@%p5 bra 	$L__BB1_2;
	mul.lo.s32 	%r19, %r5, %r3;
	mad.lo.s32 	%r20, %r19, %r8, %r4;
	mul.lo.s32 	%r21, %r8, %r5;
	add.s32 	%r22, %r5, -1;
	setp.eq.s32 	%p6, %r1, %r22;
	setp.ne.s32 	%p7, %r1, 0;
	cvta.to.global.u64 	%rd3, %rd2;
	cvta.to.global.u64 	%rd4, %rd1;
	mul.wide.s32 	%rd5, %r20, 4;
	add.s64 	%rd6, %rd3, %rd5;
	ld.global.f32 	%f2, [%rd6];
	setp.eq.s32 	%p8, %r15, 0;
	selp.b32 	%r23, 0, %r5, %p8;
	sub.s32 	%r24, %r20, %r23;
	mul.wide.s32 	%rd7, %r24, 4;
	add.s64 	%rd8, %rd3, %rd7;
	ld.global.f32 	%f3, [%rd8];
	add.s32 	%r25, %r8, -1;
	setp.eq.s32 	%p9, %r15, %r25;
	selp.b32 	%r26, 0, %r5, %p9;
	mul.wide.s32 	%rd9, %r26, 4;
	add.s64 	%rd10, %rd6, %rd9;
	ld.global.f32 	%f4, [%rd10];
	add.f32 	%f5, %f3, %f4;
	selp.s32 	%r27, -1, 0, %p7;
	mul.wide.s32 	%rd11, %r27, 4;
	add.s64 	%rd12, %rd6, %rd11;
	ld.global.f32 	%f6, [%rd12];
	add.f32 	%f7, %f5, %f6;
	selp.b64 	%rd13, 0, 4, %p6;
	add.s64 	%rd14, %rd6, %rd13;
	ld.global.f32 	%f8, [%rd14];
	add.f32 	%f9, %f7, %f8;
	setp.eq.s32 	%p10, %r3, 0;
	sub.s32 	%r28, %r20, %r21;
	selp.b32 	%r29, %r4, %r28, %p10;
	mul.wide.s32 	%rd15, %r29, 4;
	add.s64 	%rd16, %rd3, %rd15;
	ld.global.f32 	%f10, [%rd16];
	add.f32 	%f11, %f9, %f10;
	add.s32 	%r30, %r7, -1;
	setp.eq.s32 	%p11, %r3, %r30;
	selp.b32 	%r31, 0, %r21, %p11;
	mul.wide.s32 	%rd17, %r31, 4;
	add.s64 	%rd18, %rd6, %rd17;
	ld.global.f32 	%f12, [%rd18];
	add.f32 	%f13, %f11, %f12;
	fma.rn.f32 	%f14, %f2, 0fC0C00000, %f13;
	fma.rn.f32 	%f15, %f1, %f14, %f2;
	add.s64 	%rd19, %rd4, %rd5;
	st.global.f32 	[%rd19], %f15;
$L__BB1_2:
	ret;

}


// ===== COMPILED SASS (sm_100) =====

	.target	sm_100

	.elftype	@"ET_EXEC"


//--------------------- .note.nv.tkinfo           --------------------------
	.section	.note.nv.tkinfo,"",@"SHT_NOTE"
	.sectionflags	@"SHF_NOTE_NV_TKINFO"
	.tkinfo
        /*0018*/ 	.word	0x00000002
        /*0030*/ 	.string	""
        /*0030*/ 	.string	"ptxas"
        /*0030*/ 	.string	"Cuda compilation tools, release 13.0, V13.0.88"
        /*0030*/ 	.string	"Build cuda_13.0.r13.0/compiler.36424714_0"
        /*0030*/ 	.string	"-arch sm_100 -m 64 "



//--------------------- .note.nv.cuinfo           --------------------------
	.section	.note.nv.cuinfo,"",@"SHT_NOTE"
	.sectionflags	@"SHF_NOTE_NV_CUINFO"
        /*0018*/ 	.short	0x0002
        /*001a*/ 	.short	0x0064
        /*001c*/ 	.short	0x0082
	.zero		2


//--------------------- .nv.info                  --------------------------
	.section	.nv.info,"",@"SHT_CUDA_INFO"
	.align	4


	//----- nvinfo : EIATTR_REGCOUNT
	.align		4
        /*0000*/ 	.byte	0x04, 0x2f
        /*0002*/ 	.short	(.L_1 - .L_0)
	.align		4
.L_0:
        /*0004*/ 	.word	index@(_Z17copy_const_kernelPfPKfiii)
        /*0008*/ 	.word	0x0000000a


	//----- nvinfo : EIATTR_FRAME_SIZE
	.align		4
.L_1:
        /*000c*/ 	.byte	0x04, 0x11
        /*000e*/ 	.short	(.L_3 - .L_2)
	.align		4
.L_2:
        /*0010*/ 	.word	index@(_Z17copy_const_kernelPfPKfiii)
        /*0014*/ 	.word	0x00000000


	//----- nvinfo : EIATTR_REGCOUNT
	.align		4
.L_3:
        /*0018*/ 	.byte	0x04, 0x2f
        /*001a*/ 	.short	(.L_5 - .L_4)
	.align		4
.L_4:
        /*001c*/ 	.word	index@(_Z13update_kernelPfS_iiif)
        /*0020*/ 	.word	0x00000016


	//----- nvinfo : EIATTR_FRAME_SIZE
	.align		4
.L_5:
        /*0024*/ 	.byte	0x04, 0x11
        /*0026*/ 	.short	(.L_7 - .L_6)
	.align		4
.L_6:
        /*0028*/ 	.word	index@(_Z13update_kernelPfS_iiif)
        /*002c*/ 	.word	0x00000000


	//----- nvinfo : EIATTR_MIN_STACK_SIZE
	.align		4
.L_7:
        /*0030*/ 	.byte	0x04, 0x12
        /*0032*/ 	.short	(.L_9 - .L_8)
	.align		4
.L_8:
        /*0034*/ 	.word	index@(_Z13update_kernelPfS_iiif)
        /*0038*/ 	.word	0x00000000


	//----- nvinfo : EIATTR_MIN_STACK_SIZE
	.align		4
.L_9:
        /*003c*/ 	.byte	0x04, 0x12
        /*003e*/ 	.short	(.L_11 - .L_10)
	.align		4
.L_10:
        /*0040*/ 	.word	index@(_Z17copy_const_kernelPfPKfiii)
        /*0044*/ 	.word	0x00000000
.L_11:


//--------------------- .nv.compat                --------------------------
	.section	.nv.compat,"",@"SHT_CUDA_COMPAT_INFO"
	.align	4
        /*0000*/ 	.byte	0x02, 0x09, 0x00, 0x00, 0x02, 0x02, 0x01, 0x00, 0x02, 0x05, 0x05, 0x00, 0x03, 0x07, 0x01, 0x01
        /*0010*/ 	.byte	0x02, 0x03, 0x00, 0x00, 0x02, 0x06, 0x01, 0x00, 0x04, 0x0b, 0x08, 0x00, 0x09, 0x00, 0x00, 0x00
        /*0020*/ 	.byte	0x00, 0x00, 0x00, 0x00


//--------------------- .nv.info._Z13update_kernelPfS_iiif --------------------------
	.section	.nv.info._Z13update_kernelPfS_iiif,"",@"SHT_CUDA_INFO"
	.sectionflags	@""
	.align	4


	//----- nvinfo : EIATTR_CUDA_API_VERSION
	.align		4
        /*0000*/ 	.byte	0x04, 0x37
        /*0002*/ 	.short	(.L_13 - .L_12)
.L_12:
        /*0004*/ 	.word	0x00000082


	//----- nvinfo : EIATTR_KPARAM_INFO
	.align		4
.L_13:
        /*0008*/ 	.byte	0x04, 0x17
        /*000a*/ 	.short	(.L_15 - .L_14)
.L_14:
        /*000c*/ 	.word	0x00000000
        /*0010*/ 	.short	0x0005
        /*0012*/ 	.short	0x001c
        /*0014*/ 	.byte	0x00, 0xf0, 0x11, 0x00


	//----- nvinfo : EIATTR_KPARAM_INFO
	.align		4
.L_15:
        /*0018*/ 	.byte	0x04, 0x17
        /*001a*/ 	.short	(.L_17 - .L_16)
.L_16:
        /*001c*/ 	.word	0x00000000
        /*0020*/ 	.short	0x0004
        /*0022*/ 	.short	0x0018
        /*0024*/ 	.byte	0x00, 0xf0, 0x11, 0x00


	//----- nvinfo : EIATTR_KPARAM_INFO
	.align		4
.L_17:
        /*0028*/ 	.byte	0x04, 0x17
        /*002a*/ 	.short	(.L_19 - .L_18)
.L_18:
        /*002c*/ 	.word	0x00000000
        /*0030*/ 	.short	0x0003
        /*0032*/ 	.short	0x0014
        /*0034*/ 	.byte	0x00, 0xf0, 0x11, 0x00


	//----- nvinfo : EIATTR_KPARAM_INFO
	.align		4
.L_19:
        /*0038*/ 	.byte	0x04, 0x17
        /*003a*/ 	.short	(.L_21 - .L_20)
.L_20:
        /*003c*/ 	.word	0x00000000
        /*0040*/ 	.short	0x0002
        /*0042*/ 	.short	0x0010
        /*0044*/ 	.byte	0x00, 0xf0, 0x11, 0x00


	//----- nvinfo : EIATTR_KPARAM_INFO
	.align		4
.L_21:
        /*0048*/ 	.byte	0x04, 0x17
        /*004a*/ 	.short	(.L_23 - .L_22)
.L_22:
        /*004c*/ 	.word	0x00000000
        /*0050*/ 	.short	0x0001
        /*0052*/ 	.short	0x0008
        /*0054*/ 	.byte	0x00, 0xf5, 0x21, 0x00


	//----- nvinfo : EIATTR_KPARAM_INFO
	.align		4
.L_23:
        /*0058*/ 	.byte	0x04, 0x17
        /*005a*/ 	.short	(.L_25 - .L_24)
.L_24:
        /*005c*/ 	.word	0x00000000
        /*0060*/ 	.short	0x0000
        /*0062*/ 	.short	0x0000
        /*0064*/ 	.byte	0x00, 0xf5, 0x21, 0x00


	//----- nvinfo : EIATTR_SPARSE_MMA_MASK
	.align		4
.L_25:
        /*0068*/ 	.byte	0x03, 0x50
        /*006a*/ 	.short	0x0000


	//----- nvinfo : EIATTR_MAXREG_COUNT
	.align		4
        /*006c*/ 	.byte	0x03, 0x1b
        /*006e*/ 	.short	0x00ff


	//----- nvinfo : EIATTR_MERCURY_ISA_VERSION
	.align		4
        /*0070*/ 	.byte	0x03, 0x5f
        /*0072*/ 	.short	0x0101


	//----- nvinfo : EIATTR_VRC_CTA_INIT_COUNT
	.align		4
        /*0074*/ 	.byte	0x02, 0x4a
	.zero		1
	.zero		1


	//----- nvinfo : EIATTR_EXIT_INSTR_OFFSETS
	.align		4
        /*0078*/ 	.byte	0x04, 0x1c
        /*007a*/ 	.short	(.L_27 - .L_26)


	//   ....[0]....
.L_26:
        /*007c*/ 	.word	0x00000120


	//   ....[1]....
        /*0080*/ 	.word	0x00000420


	//----- nvinfo : EIATTR_CBANK_PARAM_SIZE
	.align		4
.L_27:
        /*0084*/ 	.byte	0x03, 0x19
        /*0086*/ 	.short	0x0020


	//----- nvinfo : EIATTR_PARAM_CBANK
	.align		4
        /*0088*/ 	.byte	0x04, 0x0a
        /*008a*/ 	.short	(.L_29 - .L_28)
	.align		4
.L_28:
        /*008c*/ 	.word	index@(.nv.constant0._Z13update_kernelPfS_iiif)
        /*0090*/ 	.short	0x0380
        /*0092*/ 	.short	0x0020


	//----- nvinfo : EIATTR_SW_WAR
	.align		4
.L_29:
        /*0094*/ 	.byte	0x04, 0x36
        /*0096*/ 	.short	(.L_31 - .L_30)
.L_30:
        /*0098*/ 	.word	0x00000008
.L_31:


//--------------------- .nv.info._Z17copy_const_kernelPfPKfiii --------------------------
	.section	.nv.info._Z17copy_const_kernelPfPKfiii,"",@"SHT_CUDA_INFO"
	.sectionflags	@""
	.align	4


	//----- nvinfo : EIATTR_CUDA_API_VERSION
	.align		4
        /*0000*/ 	.byte	0x04, 0x37
        /*0002*/ 	.short	(.L_33 - .L_32)
.L_32:
        /*0004*/ 	.word	0x00000082


	//----- nvinfo : EIATTR_KPARAM_INFO
	.align		4
.L_33:
        /*0008*/ 	.byte	0x04, 0x17
        /*000a*/ 	.short	(.L_35 - .L_34)
.L_34:
        /*000c*/ 	.word	0x00000000
        /*0010*/ 	.short	0x0004
        /*0012*/ 	.short	0x0018
        /*0014*/ 	.byte	0x00, 0xf0, 0x11, 0x00


	//----- nvinfo : EIATTR_KPARAM_INFO
	.align		4
.L_35:
        /*0018*/ 	.byte	0x04, 0x17
        /*001a*/ 	.short	(.L_37 - .L_36)
.L_36:
        /*001c*/ 	.word	0x00000000
        /*0020*/ 	.short	0x0003
        /*0022*/ 	.short	0x0014
        /*0024*/ 	.byte	0x00, 0xf0, 0x11, 0x00


	//----- nvinfo : EIATTR_KPARAM_INFO
	.align		4
.L_37:
        /*0028*/ 	.byte	0x04, 0x17
        /*002a*/ 	.short	(.L_39 - .L_38)
.L_38:
        /*002c*/ 	.word	0x00000000
        /*0030*/ 	.short	0x0002
        /*0032*/ 	.short	0x0010
        /*0034*/ 	.byte	0x00, 0xf0, 0x11, 0x00


	//----- nvinfo : EIATTR_KPARAM_INFO
	.align		4
.L_39:
        /*0038*/ 	.byte	0x04, 0x17
        /*003a*/ 	.short	(.L_41 - .L_40)
.L_40:
        /*003c*/ 	.word	0x00000000
        /*0040*/ 	.short	0x0001
        /*0042*/ 	.short	0x0008
        /*0044*/ 	.byte	0x00, 0xf5, 0x21, 0x00


	//----- nvinfo : EIATTR_KPARAM_INFO
	.align		4
.L_41:
        /*0048*/ 	.byte	0x04, 0x17
        /*004a*/ 	.short	(.L_43 - .L_42)
.L_42:
        /*004c*/ 	.word	0x00000000
        /*0050*/ 	.short	0x0000
        /*0052*/ 	.short	0x0000
        /*0054*/ 	.byte	0x00, 0xf5, 0x21, 0x00


	//----- nvinfo : EIATTR_SPARSE_MMA_MASK
	.align		4
.L_43:
        /*0058*/ 	.byte	0x03, 0x50
        /*005a*/ 	.short	0x0000


	//----- nvinfo : EIATTR_MAXREG_COUNT
	.align		4
        /*005c*/ 	.byte	0x03, 0x1b
        /*005e*/ 	.short	0x00ff


	//----- nvinfo : EIATTR_MERCURY_ISA_VERSION
	.align		4
        /*0060*/ 	.byte	0x03, 0x5f
        /*0062*/ 	.short	0x0101


	//----- nvinfo : EIATTR_VRC_CTA_INIT_COUNT
	.align		4
        /*0064*/ 	.byte	0x02, 0x4a
	.zero		1
	.zero		1


	//----- nvinfo : EIATTR_EXIT_INSTR_OFFSETS
	.align		4
        /*0068*/ 	.byte	0x04, 0x1c
        /*006a*/ 	.short	(.L_45 - .L_44)


	//   ....[0]....
.L_44:
        /*006c*/ 	.word	0x00000140


	//   ....[1]....
        /*0070*/ 	.word	0x000001a0


	//   ....[2]....
        /*0074*/ 	.word	0x000001e0


	//----- nvinfo : EIATTR_CBANK_PARAM_SIZE
	.align		4
.L_45:
        /*0078*/ 	.byte	0x03, 0x19
        /*007a*/ 	.short	0x001c


	//----- nvinfo : EIATTR_PARAM_CBANK
	.align		4
        /*007c*/ 	.byte	0x04, 0x0a
        /*007e*/ 	.short	(.L_47 - .L_46)
	.align		4
.L_46:
        /*0080*/ 	.word	index@(.nv.constant0._Z17copy_const_kernelPfPKfiii)
        /*0084*/ 	.short	0x0380
        /*0086*/ 	.short	0x001c


	//----- nvinfo : EIATTR_SW_WAR
	.align		4
.L_47:
        /*0088*/ 	.byte	0x04, 0x36
        /*008a*/ 	.short	(.L_49 - .L_48)
.L_48:
        /*008c*/ 	.word	0x00000008
.L_49:


//--------------------- .nv.callgraph             --------------------------
	.section	.nv.callgraph,"",@"SHT_CUDA_CALLGRAPH"
	.align	4
	.sectionentsize	8
	.align		4
        /*0000*/ 	.word	0x00000000
	.align		4
        /*0004*/ 	.word	0xffffffff
	.align		4
        /*0008*/ 	.word	0x00000000
	.align		4
        /*000c*/ 	.word	0xfffffffe
	.align		4
        /*0010*/ 	.word	0x00000000
	.align		4
        /*0014*/ 	.word	0xfffffffd
	.align		4
        /*0018*/ 	.word	0x00000000
	.align		4
        /*001c*/ 	.word	0xfffffffc


//--------------------- .text._Z13update_kernelPfS_iiif --------------------------
	.section	.text._Z13update_kernelPfS_iiif,"ax",@progbits
	.align	128
        .global         _Z13update_kernelPfS_iiif
        .type           _Z13update_kernelPfS_iiif,@function
        .size           _Z13update_kernelPfS_iiif,(.L_x_2 - _Z13update_kernelPfS_iiif)
        .other          _Z13update_kernelPfS_iiif,@"STO_CUDA_ENTRY STV_DEFAULT"
_Z13update_kernelPfS_iiif:
.text._Z13update_kernelPfS_iiif:
[----:B------:R-:W-:Y:S01]  /*0000*/  LDC R1, c[0x0][0x37c] ;  /* 0x0000df00ff017b82 */ /* 0x000fe20000000800 */
[----:B------:R-:W0:Y:S07]  /*0010*/  S2R R6, SR_TID.Y ;  /* 0x0000000000067919 */ /* 0x000e2e0000002200 */
[----:B------:R-:W1:Y:S01]  /*0020*/  LDC R0, c[0x0][0x360] ;  /* 0x0000d800ff007b82 */ /* 0x000e620000000800 */
[----:B------:R-:W2:Y:S01]  /*0030*/  LDCU UR8, c[0x0][0x398] ;  /* 0x00007300ff0877ac */ /* 0x000ea20008000800 */
[----:B------:R-:W1:Y:S01]  /*0040*/  S2R R9, SR_TID.X ;  /* 0x0000000000097919 */ /* 0x000e620000002100 */
[----:B------:R-:W3:Y:S05]  /*0050*/  S2R R15, SR_TID.Z ;  /* 0x00000000000f7919 */ /* 0x000eea0000002300 */
[----:B------:R-:W0:Y:S08]  /*0060*/  S2UR UR5, SR_CTAID.Y ;  /* 0x00000000000579c3 */ /* 0x000e300000002600 */
[----:B------:R-:W0:Y:S08]  /*0070*/  LDC R3, c[0x0][0x364] ;  /* 0x0000d900ff037b82 */ /* 0x000e300000000800 */
[----:B------:R-:W1:Y:S08]  /*0080*/  S2UR UR4, SR_CTAID.X ;  /* 0x00000000000479c3 */ /* 0x000e700000002500 */
[----:B------:R-:W4:Y:S08]  /*0090*/  LDC.64 R4, c[0x0][0x390] ;  /* 0x0000e400ff047b82 */ /* 0x000f300000000a00 */
[----:B------:R-:W3:Y:S01]  /*00a0*/  S2UR UR6, SR_CTAID.Z ;  /* 0x00000000000679c3 */ /* 0x000ee20000002700 */
[----:B0-----:R-:W-:-:S07]  /*00b0*/  IMAD R6, R3, UR5, R6 ;  /* 0x0000000503067c24 */ /* 0x001fce000f8e0206 */
[----:B------:R-:W3:Y:S01]  /*00c0*/  LDC R2, c[0x0][0x368] ;  /* 0x0000da00ff027b82 */ /* 0x000ee20000000800 */
[----:B-1----:R-:W-:Y:S01]  /*00d0*/  IMAD R9, R0, UR4, R9 ;  /* 0x0000000400097c24 */ /* 0x002fe2000f8e0209 */
[----:B----4-:R-:W-:-:S04]  /*00e0*/  ISETP.GE.AND P0, PT, R6, R5, PT ;  /* 0x000000050600720c */ /* 0x010fc80003f06270 */
[----:B------:R-:W-:Y:S01]  /*00f0*/  ISETP.GE.OR P0, PT, R9, R4, P0 ;  /* 0x000000040900720c */ /* 0x000fe20000706670 */
[----:B---3--:R-:W-:-:S05]  /*0100*/  IMAD R15, R2, UR6, R15 ;  /* 0x00000006020f7c24 */ /* 0x008fca000f8e020f */
[----:B--2---:R-:W-:-:S13]  /*0110*/  ISETP.GE.OR P0, PT, R15, UR8, P0 ;  /* 0x000000080f007c0c */ /* 0x004fda0008706670 */
[----:B------:R-:W-:Y:S05]  /*0120*/  @P0 EXIT ;  /* 0x000000000000094d */ /* 0x000fea0003800000 */
[----:B------:R-:W0:Y:S01]  /*0130*/  LDC.64 R2, c[0x0][0x388] ;  /* 0x0000e200ff027b82 */ /* 0x000e220000000a00 */
[CC--:B------:R-:W-:Y:S01]  /*0140*/  IMAD R0, R5.reuse, R4.reuse, RZ ;  /* 0x0000000405007224 */ /* 0x0c0fe200078e02ff */
[----:B------:R-:W-:Y:S01]  /*0150*/  IADD3 R5, PT, PT, R5, -0x1, RZ ;  /* 0xffffffff05057810 */ /* 0x000fe20007ffe0ff */
[C---:B------:R-:W-:Y:S01]  /*0160*/  IMAD R19, R6.reuse, R4, R9 ;  /* 0x0000000406137224 */ /* 0x040fe200078e0209 */
[C---:B------:R-:W-:Y:S01]  /*0170*/  ISETP.NE.AND P0, PT, R6.reuse, RZ, PT ;  /* 0x000000ff0600720c */ /* 0x040fe20003f05270 */
[----:B------:R-:W1:Y:S01]  /*0180*/  LDCU.64 UR6, c[0x0][0x358] ;  /* 0x00006b00ff0677ac */ /* 0x000e620008000a00 */
[----:B------:R-:W-:Y:S01]  /*0190*/  ISETP.NE.AND P1, PT, R6, R5, PT ;  /* 0x000000050600720c */ /* 0x000fe20003f25270 */
[----:B------:R-:W-:Y:S01]  /*01a0*/  IMAD R7, R15, R0, R19 ;  /* 0x000000000f077224 */ /* 0x000fe200078e0213 */
[C---:B------:R-:W-:Y:S01]  /*01b0*/  SEL R8, R4.reuse, RZ, P0 ;  /* 0x000000ff04087207 */ /* 0x040fe20000000000 */
[----:B------:R-:W-:Y:S01]  /*01c0*/  UIADD3 UR4, UPT, UPT, UR8, -0x1, URZ ;  /* 0xffffffff08047890 */ /* 0x000fe2000fffe0ff */
[----:B------:R-:W-:-:S02]  /*01d0*/  IADD3 R6, PT, PT, R4, -0x1, RZ ;  /* 0xffffffff04067810 */ /* 0x000fc40007ffe0ff */
[----:B------:R-:W-:Y:S02]  /*01e0*/  SEL R13, R4, RZ, P1 ;  /* 0x000000ff040d7207 */ /* 0x000fe40000800000 */
[----:B------:R-:W-:Y:S02]  /*01f0*/  IADD3 R11, PT, PT, R7, -R8, RZ ;  /* 0x80000008070b7210 */ /* 0x000fe40007ffe0ff */
[----:B------:R-:W-:Y:S02]  /*0200*/  ISETP.NE.AND P0, PT, R15, RZ, PT ;  /* 0x000000ff0f00720c */ /* 0x000fe40003f05270 */
[C---:B------:R-:W-:Y:S02]  /*0210*/  ISETP.NE.AND P1, PT, R9.reuse, RZ, PT ;  /* 0x000000ff0900720c */ /* 0x040fe40003f25270 */
[----:B------:R-:W-:Y:S01]  /*0220*/  ISETP.NE.AND P2, PT, R9, R6, PT ;  /* 0x000000060900720c */ /* 0x000fe20003f45270 */
[----:B0-----:R-:W-:-:S03]  /*0230*/  IMAD.WIDE R4, R7, 0x4, R2 ;  /* 0x0000000407047825 */ /* 0x001fc600078e0202 */
[----:B------:R-:W-:Y:S01]  /*0240*/  SEL R17, RZ, 0x4, !P2 ;  /* 0x00000004ff117807 */ /* 0x000fe20005000000 */
[----:B------:R-:W-:-:S04]  /*0250*/  IMAD.WIDE R8, R11, 0x4, R2 ;  /* 0x000000040b087825 */ /* 0x000fc800078e0202 */
[--C-:B------:R-:W-:Y:S01]  /*0260*/  IMAD.WIDE R10, R13, 0x4, R4.reuse ;  /* 0x000000040d0a7825 */ /* 0x100fe200078e0204 */
[----:B------:R-:W-:Y:S01]  /*0270*/  SEL R13, RZ, 0xffffffff, !P1 ;  /* 0xffffffffff0d7807 */ /* 0x000fe20004800000 */
[----:B-1----:R0:W2:Y:S01]  /*0280*/  LDG.E R6, desc[UR6][R8.64] ;  /* 0x0000000608067981 */ /* 0x0020a2000c1e1900 */
[----:B------:R-:W-:Y:S02]  /*0290*/  IADD3 R16, P1, PT, R4, R17, RZ ;  /* 0x0000001104107210 */ /* 0x000fe40007f3e0ff */
[----:B------:R-:W-:Y:S01]  /*02a0*/  @P0 IADD3 R19, PT, PT, R7, -R0, RZ ;  /* 0x8000000007130210 */ /* 0x000fe20007ffe0ff */
[----:B------:R-:W-:Y:S01]  /*02b0*/  IMAD.WIDE R12, R13, 0x4, R4 ;  /* 0x000000040d0c7825 */ /* 0x000fe200078e0204 */
[----:B------:R-:W2:Y:S01]  /*02c0*/  LDG.E R11, desc[UR6][R10.64] ;  /* 0x000000060a0b7981 */ /* 0x000ea2000c1e1900 */
[----:B------:R-:W-:Y:S01]  /*02d0*/  ISETP.NE.AND P0, PT, R15, UR4, PT ;  /* 0x000000040f007c0c */ /* 0x000fe2000bf05270 */
[----:B------:R-:W1:Y:S01]  /*02e0*/  LDCU UR4, c[0x0][0x39c] ;  /* 0x00007380ff0477ac */ /* 0x000e620008000800 */
[----:B------:R-:W-:Y:S01]  /*02f0*/  IADD3.X R17, PT, PT, RZ, R5, RZ, P1, !PT ;  /* 0x00000005ff117210 */ /* 0x000fe20000ffe4ff */
[----:B------:R-:W-:Y:S01]  /*0300*/  IMAD.WIDE R14, R19, 0x4, R2 ;  /* 0x00000004130e7825 */ /* 0x000fe200078e0202 */
[----:B------:R-:W3:Y:S01]  /*0310*/  LDG.E R13, desc[UR6][R12.64] ;  /* 0x000000060c0d7981 */ /* 0x000ee2000c1e1900 */
[----:B------:R-:W-:-:S03]  /*0320*/  SEL R3, R0, RZ, P0 ;  /* 0x000000ff00037207 */ /* 0x000fc60000000000 */
[----:B------:R-:W4:Y:S02]  /*0330*/  LDG.E R17, desc[UR6][R16.64] ;  /* 0x0000000610117981 */ /* 0x000f24000c1e1900 */
[----:B0-----:R-:W-:Y:S02]  /*0340*/  IMAD.WIDE R8, R3, 0x4, R4 ;  /* 0x0000000403087825 */ /* 0x001fe400078e0204 */
[----:B------:R-:W5:Y:S01]  /*0350*/  LDG.E R15, desc[UR6][R14.64] ;  /* 0x000000060e0f7981 */ /* 0x000f62000c1e1900 */
[----:B------:R-:W0:Y:S03]  /*0360*/  LDC.64 R2, c[0x0][0x380] ;  /* 0x0000e000ff027b82 */ /* 0x000e260000000a00 */
[----:B------:R-:W5:Y:S04]  /*0370*/  LDG.E R9, desc[UR6][R8.64] ;  /* 0x0000000608097981 */ /* 0x000f68000c1e1900 */
[----:B------:R-:W5:Y:S01]  /*0380*/  LDG.E R4, desc[UR6][R4.64] ;  /* 0x0000000604047981 */ /* 0x000f62000c1e1900 */
[----:B0-----:R-:W-:-:S04]  /*0390*/  IMAD.WIDE R2, R7, 0x4, R2 ;  /* 0x0000000407027825 */ /* 0x001fc800078e0202 */
[----:B--2---:R-:W-:-:S04]  /*03a0*/  FADD R6, R6, R11 ;  /* 0x0000000b06067221 */ /* 0x004fc80000000000 */
[----:B---3--:R-:W-:-:S04]  /*03b0*/  FADD R6, R6, R13 ;  /* 0x0000000d06067221 */ /* 0x008fc80000000000 */
[----:B----4-:R-:W-:-:S04]  /*03c0*/  FADD R6, R6, R17 ;  /* 0x0000001106067221 */ /* 0x010fc80000000000 */
[----:B-----5:R-:W-:-:S04]  /*03d0*/  FADD R6, R6, R15 ;  /* 0x0000000f06067221 */ /* 0x020fc80000000000 */
[----:B------:R-:W-:-:S04]  /*03e0*/  FADD R11, R6, R9 ;  /* 0x00000009060b7221 */ /* 0x000fc80000000000 */
[----:B------:R-:W-:-:S04]  /*03f0*/  FFMA R11, R4, -6, R11 ;  /* 0xc0c00000040b7823 */ /* 0x000fc8000000000b */
[----:B-1----:R-:W-:-:S05]  /*0400*/  FFMA R11, R11, UR4, R4 ;  /* 0x000000040b0b7c23 */ /* 0x002fca0008000004 */
[----:B------:R-:W-:Y:S01]  /*0410*/  STG.E desc[UR6][R2.64], R11 ;  /* 0x0000000b02007986 */ /* 0x000fe2000c101906 */
[----:B------:R-:W-:Y:S05]  /*0420*/  EXIT ;  /* 0x000000000000794d */ /* 0x000fea0003800000 */
.L_x_0:
[----:B------:R-:W-:-:S00]  /*0430*/  BRA `(.L_x_0) ;  /* 0xfffffffc00fc7947 */ /* 0x000fc0000383ffff */
[----:B------:R-:W-:-:S00]  /*0440*/  NOP ;  /* 0x0000000000007918 */ /* 0x000fc00000000000 */
        /* <DEDUP_REMOVED lines=11> */
.L_x_2:


//--------------------- .text._Z17copy_const_kernelPfPKfiii --------------------------
	.section	.text._Z17copy_const_kernelPfPKfiii,"ax",@progbits
	.align	128
        .global         _Z17copy_const_kernelPfPKfiii
        .type           _Z17copy_const_kernelPfPKfiii,@function
        .size           _Z17copy_const_kernelPfPKfiii,(.L_x_3 - _Z17copy_const_kernelPfPKfiii)
        .other          _Z17copy_const_kernelPfPKfiii,@"STO_CUDA_ENTRY STV_DEFAULT"
_Z17copy_const_kernelPfPKfiii:
.text._Z17copy_const_kernelPfPKfiii:
[----:B------:R-:W-:Y:S01]  /*0000*/  LDC R1, c[0x0][0x37c] ;  /* 0x0000df00ff017b82 */ /* 0x000fe20000000800 */
[----:B------:R-:W0:Y:S07]  /*0010*/  S2R R2, SR_TID.Y ;  /* 0x0000000000027919 */ /* 0x000e2e0000002200 */
[----:B------:R-:W1:Y:S01]  /*0020*/  LDC R3, c[0x0][0x360] ;  /* 0x0000d800ff037b82 */ /* 0x000e620000000800 */
[----:B------:R-:W2:Y:S01]  /*0030*/  LDCU.64 UR8, c[0x0][0x390] ;  /* 0x00007200ff0877ac */ /* 0x000ea20008000a00 */
[----:B------:R-:W1:Y:S01]  /*0040*/  S2R R0, SR_TID.X ;  /* 0x0000000000007919 */ /* 0x000e620000002100 */
[----:B------:R-:W3:Y:S01]  /*0050*/  LDCU UR7, c[0x0][0x398] ;  /* 0x00007300ff0777ac */ /* 0x000ee20008000800 */
[----:B------:R-:W4:Y:S04]  /*0060*/  S2R R4, SR_TID.Z ;  /* 0x0000000000047919 */ /* 0x000f280000002300 */
[----:B------:R-:W0:Y:S08]  /*0070*/  S2UR UR5, SR_CTAID.Y ;  /* 0x00000000000579c3 */ /* 0x000e300000002600 */
[----:B------:R-:W0:Y:S08]  /*0080*/  LDC R5, c[0x0][0x364] ;  /* 0x0000d900ff057b82 */ /* 0x000e300000000800 */
[----:B------:R-:W1:Y:S08]  /*0090*/  S2UR UR4, SR_CTAID.X ;  /* 0x00000000000479c3 */ /* 0x000e700000002500 */
[----:B------:R-:W4:Y:S08]  /*00a0*/  S2UR UR6, SR_CTAID.Z ;  /* 0x00000000000679c3 */ /* 0x000f300000002700 */
[----:B------:R-:W4:Y:S01]  /*00b0*/  LDC R7, c[0x0][0x368] ;  /* 0x0000da00ff077b82 */ /* 0x000f220000000800 */
[----:B0-----:R-:W-:-:S05]  /*00c0*/  IMAD R2, R5, UR5, R2 ;  /* 0x0000000505027c24 */ /* 0x001fca000f8e0202 */
[----:B--2---:R-:W-:Y:S01]  /*00d0*/  ISETP.GE.AND P0, PT, R2, UR9, PT ;  /* 0x0000000902007c0c */ /* 0x004fe2000bf06270 */
[----:B-1----:R-:W-:-:S05]  /*00e0*/  IMAD R0, R3, UR4, R0 ;  /* 0x0000000403007c24 */ /* 0x002fca000f8e0200 */
[----:B------:R-:W-:Y:S01]  /*00f0*/  ISETP.GE.OR P0, PT, R0, UR8, P0 ;  /* 0x0000000800007c0c */ /* 0x000fe20008706670 */
[----:B----4-:R-:W-:-:S05]  /*0100*/  IMAD R3, R7, UR6, R4 ;  /* 0x0000000607037c24 */ /* 0x010fca000f8e0204 */
[C---:B---3--:R-:W-:Y:S01]  /*0110*/  ISETP.GE.OR P0, PT, R3.reuse, UR7, P0 ;  /* 0x0000000703007c0c */ /* 0x048fe20008706670 */
[----:B------:R-:W-:-:S04]  /*0120*/  IMAD R3, R3, UR9, R2 ;  /* 0x0000000903037c24 */ /* 0x000fc8000f8e0202 */
[----:B------:R-:W-:-:S08]  /*0130*/  IMAD R5, R3, UR8, R0 ;  /* 0x0000000803057c24 */ /* 0x000fd0000f8e0200 */
[----:B------:R-:W-:Y:S05]  /*0140*/  @P0 EXIT ;  /* 0x000000000000094d */ /* 0x000fea0003800000 */
[----:B------:R-:W0:Y:S01]  /*0150*/  LDC.64 R2, c[0x0][0x388] ;  /* 0x0000e200ff027b82 */ /* 0x000e220000000a00 */
[----:B------:R-:W1:Y:S01]  /*0160*/  LDCU.64 UR4, c[0x0][0x358] ;  /* 0x00006b00ff0477ac */ /* 0x000e620008000a00 */
[----:B0-----:R-:W-:-:S05]  /*0170*/  IMAD.WIDE R2, R5, 0x4, R2 ;  /* 0x0000000405027825 */ /* 0x001fca00078e0202 */
[----:B-1----:R-:W2:Y:S02]  /*0180*/  LDG.E R7, desc[UR4][R2.64] ;  /* 0x0000000402077981 */ /* 0x002ea4000c1e1900 */
[----:B--2---:R-:W-:-:S13]  /*0190*/  FSETP.NEU.AND P0, PT, R7, RZ, PT ;  /* 0x000000ff0700720b */ /* 0x004fda0003f0d000 */
[----:B------:R-:W-:Y:S05]  /*01a0*/  @!P0 EXIT ;  /* 0x000000000000894d */ /* 0x000fea0003800000 */
[----:B------:R-:W0:Y:S02]  /*01b0*/  LDC.64 R2, c[0x0][0x380] ;  /* 0x0000e000ff027b82 */ /* 0x000e240000000a00 */
[----:B0-----:R-:W-:-:S05]  /*01c0*/  IMAD.WIDE R2, R5, 0x4, R2 ;  /* 0x0000000405027825 */ /* 0x001fca00078e0202 */
[----:B------:R-:W-:Y:S01]  /*01d0*/  STG.E desc[UR4][R2.64], R7 ;  /* 0x0000000702007986 */ /* 0x000fe2000c101904 */
[----:B------:R-:W-:Y:S05]  /*01e0*/  EXIT ;  /* 0x000000000000794d */ /* 0x000fea0003800000 */
.L_x_1:
        /* <DEDUP_REMOVED lines=9> */
.L_x_3:


//--------------------- .nv.shared.reserved.0     --------------------------
	.section	.nv.shared.reserved.0,"aw",@nobits
	.weak		__nv_reservedSMEM_offset_0_alias
	.size		__nv_reservedSMEM_offset_0_alias, 0, 64
	.other		__nv_reservedSMEM_offset_0_alias,@"STO_CUDA_RESERVED_SHARED STV_DEFAULT"
__nv_reservedSMEM_offset_0_alias:
	.zero		0
	.zero		64


//--------------------- .nv.constant0._Z13update_kernelPfS_iiif --------------------------
	.section	.nv.constant0._Z13update_kernelPfS_iiif,"a",@progbits
	.sectionflags	@""
	.align	4
.nv.constant0._Z13update_kernelPfS_iiif:
	.zero		928


//--------------------- .nv.constant0._Z17copy_const_kernelPfPKfiii --------------------------
	.section	.nv.constant0._Z17copy_const_kernelPfPKfiii,"a",@progbits
	.sectionflags	@""
	.align	4
.nv.constant0._Z17copy_const_kernelPfPKfiii:
	.zero		924


//--------------------- SYMBOLS --------------------------

	.type		.nv.reservedSmem.offset0,@object
	.size		.nv.reservedSmem.offset0,0x4
